//
// Generated by NVIDIA NVVM Compiler
//
// Compiler Build ID: CL-36424714
// Cuda compilation tools, release 13.0, V13.0.88
// Based on NVVM 20.0.0
//

.version 9.0
.target sm_100
.address_size 64

	// .globl	_Z10dotProductPdS_S_i
// _ZZ10dotProductPdS_S_iE5cache has been demoted

.visible .entry _Z10dotProductPdS_S_i(
	.param .u64 .ptr .align 1 _Z10dotProductPdS_S_i_param_0,
	.param .u64 .ptr .align 1 _Z10dotProductPdS_S_i_param_1,
	.param .u64 .ptr .align 1 _Z10dotProductPdS_S_i_param_2,
	.param .u32 _Z10dotProductPdS_S_i_param_3
)
{
	.reg .pred 	%p<6>;
	.reg .b32 	%r<14>;
	.reg .b64 	%rd<12>;
	.reg .b64 	%fd<13>;
	// demoted variable
	.shared .align 8 .b8 _ZZ10dotProductPdS_S_iE5cache[2048];
	ld.param.u64 	%rd1, [_Z10dotProductPdS_S_i_param_0];
	ld.param.u64 	%rd2, [_Z10dotProductPdS_S_i_param_1];
	ld.param.u64 	%rd3, [_Z10dotProductPdS_S_i_param_2];
	ld.param.u32 	%r8, [_Z10dotProductPdS_S_i_param_3];
	mov.u32 	%r1, %tid.x;
	mov.u32 	%r13, %ntid.x;
	mov.u32 	%r3, %ctaid.x;
	mad.lo.s32 	%r4, %r13, %r3, %r1;
	setp.ge.s32 	%p1, %r4, %r8;
	mov.f64 	%fd12, 0d0000000000000000;
	@%p1 bra 	$L__BB0_2;
	cvta.to.global.u64 	%rd4, %rd1;
	cvta.to.global.u64 	%rd5, %rd2;
	mul.wide.s32 	%rd6, %r4, 8;
	add.s64 	%rd7, %rd4, %rd6;
	ld.global.f64 	%fd4, [%rd7];
	add.s64 	%rd8, %rd5, %rd6;
	ld.global.f64 	%fd5, [%rd8];
	mul.f64 	%fd12, %fd4, %fd5;
$L__BB0_2:
	shl.b32 	%r9, %r1, 3;
	mov.u32 	%r10, _ZZ10dotProductPdS_S_iE5cache;
	add.s32 	%r5, %r10, %r9;
	st.shared.f64 	[%r5], %fd12;
	bar.sync 	0;
	setp.lt.u32 	%p2, %r13, 2;
	@%p2 bra 	$L__BB0_6;
$L__BB0_3:
	shr.u32 	%r7, %r13, 1;
	setp.ge.u32 	%p3, %r1, %r7;
	@%p3 bra 	$L__BB0_5;
	shl.b32 	%r11, %r7, 3;
	add.s32 	%r12, %r5, %r11;
	ld.shared.f64 	%fd6, [%r12];
	ld.shared.f64 	%fd7, [%r5];
	add.f64 	%fd8, %fd6, %fd7;
	st.shared.f64 	[%r5], %fd8;
$L__BB0_5:
	bar.sync 	0;
	setp.gt.u32 	%p4, %r13, 3;
	mov.u32 	%r13, %r7;
	@%p4 bra 	$L__BB0_3;
$L__BB0_6:
	setp.ne.s32 	%p5, %r1, 0;
	@%p5 bra 	$L__BB0_8;
	ld.shared.f64 	%fd9, [_ZZ10dotProductPdS_S_iE5cache];
	cvta.to.global.u64 	%rd9, %rd3;
	mul.wide.u32 	%rd10, %r3, 8;
	add.s64 	%rd11, %rd9, %rd10;
	ld.global.f64 	%fd10, [%rd11];
	add.f64 	%fd11, %fd9, %fd10;
	st.global.f64 	[%rd11], %fd11;
$L__BB0_8:
	ret;

}


// ===== COMPILED SASS (sm_100) =====

	.target	sm_100

	.elftype	@"ET_EXEC"


//--------------------- .note.nv.tkinfo           --------------------------
	.section	.note.nv.tkinfo,"",@"SHT_NOTE"
	.sectionflags	@"SHF_NOTE_NV_TKINFO"
	.tkinfo
        /*0018*/ 	.word	0x00000002
        /*0030*/ 	.string	""
        /*0030*/ 	.string	"ptxas"
        /*0030*/ 	.string	"Cuda compilation tools, release 13.0, V13.0.88"
        /*0030*/ 	.string	"Build cuda_13.0.r13.0/compiler.36424714_0"
        /*0030*/ 	.string	"-arch sm_100 -m 64 "



//--------------------- .note.nv.cuinfo           --------------------------
	.section	.note.nv.cuinfo,"",@"SHT_NOTE"
	.sectionflags	@"SHF_NOTE_NV_CUINFO"
        /*0018*/ 	.short	0x0002
        /*001a*/ 	.short	0x0064
        /*001c*/ 	.short	0x0082
	.zero		2


//--------------------- .nv.info                  --------------------------
	.section	.nv.info,"",@"SHT_CUDA_INFO"
	.align	4


	//----- nvinfo : EIATTR_REGCOUNT
	.align		4
        /*0000*/ 	.byte	0x04, 0x2f
        /*0002*/ 	.short	(.L_1 - .L_0)
	.align		4
.L_0:
        /*0004*/ 	.word	index@(_Z10dotProductPdS_S_i)
        /*0008*/ 	.word	0x0000000e


	//----- nvinfo : EIATTR_FRAME_SIZE
	.align		4
.L_1:
        /*000c*/ 	.byte	0x04, 0x11
        /*000e*/ 	.short	(.L_3 - .L_2)
	.align		4
.L_2:
        /*0010*/ 	.word	index@(_Z10dotProductPdS_S_i)
        /*0014*/ 	.word	0x00000000


	//----- nvinfo : EIATTR_MIN_STACK_SIZE
	.align		4
.L_3:
        /*0018*/ 	.byte	0x04, 0x12
        /*001a*/ 	.short	(.L_5 - .L_4)
	.align		4
.L_4:
        /*001c*/ 	.word	index@(_Z10dotProductPdS_S_i)
        /*0020*/ 	.word	0x00000000
.L_5:


//--------------------- .nv.compat                --------------------------
	.section	.nv.compat,"",@"SHT_CUDA_COMPAT_INFO"
	.align	4
        /*0000*/ 	.byte	0x02, 0x09, 0x00, 0x00, 0x02, 0x02, 0x01, 0x00, 0x02, 0x05, 0x05, 0x00, 0x03, 0x07, 0x01, 0x01
        /*0010*/ 	.byte	0x02, 0x03, 0x00, 0x00, 0x02, 0x06, 0x01, 0x00, 0x04, 0x0b, 0x08, 0x00, 0x01, 0x00, 0x00, 0x00
        /*0020*/ 	.byte	0x00, 0x00, 0x00, 0x00


//--------------------- .nv.info._Z10dotProductPdS_S_i --------------------------
	.section	.nv.info._Z10dotProductPdS_S_i,"",@"SHT_CUDA_INFO"
	.sectionflags	@""
	.align	4


	//----- nvinfo : EIATTR_CUDA_API_VERSION
	.align		4
        /*0000*/ 	.byte	0x04, 0x37
        /*0002*/ 	.short	(.L_7 - .L_6)
.L_6:
        /*0004*/ 	.word	0x00000082


	//----- nvinfo : EIATTR_KPARAM_INFO
	.align		4
.L_7:
        /*0008*/ 	.byte	0x04, 0x17
        /*000a*/ 	.short	(.L_9 - .L_8)
.L_8:
        /*000c*/ 	.word	0x00000000
        /*0010*/ 	.short	0x0003
        /*0012*/ 	.short	0x0018
        /*0014*/ 	.byte	0x00, 0xf0, 0x11, 0x00


	//----- nvinfo : EIATTR_KPARAM_INFO
	.align		4
.L_9:
        /*0018*/ 	.byte	0x04, 0x17
        /*001a*/ 	.short	(.L_11 - .L_10)
.L_10:
        /*001c*/ 	.word	0x00000000
        /*0020*/ 	.short	0x0002
        /*0022*/ 	.short	0x0010
        /*0024*/ 	.byte	0x00, 0xf5, 0x21, 0x00


	//----- nvinfo : EIATTR_KPARAM_INFO
	.align		4
.L_11:
        /*0028*/ 	.byte	0x04, 0x17
        /*002a*/ 	.short	(.L_13 - .L_12)
.L_12:
        /*002c*/ 	.word	0x00000000
        /*0030*/ 	.short	0x0001
        /*0032*/ 	.short	0x0008
        /*0034*/ 	.byte	0x00, 0xf5, 0x21, 0x00


	//----- nvinfo : EIATTR_KPARAM_INFO
	.align		4
.L_13:
        /*0038*/ 	.byte	0x04, 0x17
        /*003a*/ 	.short	(.L_15 - .L_14)
.L_14:
        /*003c*/ 	.word	0x00000000
        /*0040*/ 	.short	0x0000
        /*0042*/ 	.short	0x0000
        /*0044*/ 	.byte	0x00, 0xf5, 0x21, 0x00


	//----- nvinfo : EIATTR_SPARSE_MMA_MASK
	.align		4
.L_15:
        /*0048*/ 	.byte	0x03, 0x50
        /*004a*/ 	.short	0x0000


	//----- nvinfo : EIATTR_MAXREG_COUNT
	.align		4
        /*004c*/ 	.byte	0x03, 0x1b
        /*004e*/ 	.short	0x00ff


	//----- nvinfo : EIATTR_NUM_BARRIERS
	.align		4
        /*0050*/ 	.byte	0x02, 0x4c
        /*0052*/ 	.byte	0x01
	.zero		1


	//----- nvinfo : EIATTR_MERCURY_ISA_VERSION
	.align		4
        /*0054*/ 	.byte	0x03, 0x5f
        /*0056*/ 	.short	0x0101


	//----- nvinfo : EIATTR_VRC_CTA_INIT_COUNT
	.align		4
        /*0058*/ 	.byte	0x02, 0x4a
	.zero		1
	.zero		1


	//----- nvinfo : EIATTR_EXIT_INSTR_OFFSETS
	.align		4
        /*005c*/ 	.byte	0x04, 0x1c
        /*005e*/ 	.short	(.L_17 - .L_16)


	//   ....[0]....
.L_16:
        /*0060*/ 	.word	0x00000250


	//   ....[1]....
        /*0064*/ 	.word	0x000002f0


	//----- nvinfo : EIATTR_CBANK_PARAM_SIZE
	.align		4
.L_17:
        /*0068*/ 	.byte	0x03, 0x19
        /*006a*/ 	.short	0x001c


	//----- nvinfo : EIATTR_PARAM_CBANK
	.align		4
        /*006c*/ 	.byte	0x04, 0x0a
        /*006e*/ 	.short	(.L_19 - .L_18)
	.align		4
.L_18:
        /*0070*/ 	.word	index@(.nv.constant0._Z10dotProductPdS_S_i)
        /*0074*/ 	.short	0x0380
        /*0076*/ 	.short	0x001c


	//----- nvinfo : EIATTR_SW_WAR
	.align		4
.L_19:
        /*0078*/ 	.byte	0x04, 0x36
        /*007a*/ 	.short	(.L_21 - .L_20)
.L_20:
        /*007c*/ 	.word	0x00000008
.L_21:


//--------------------- .nv.callgraph             --------------------------
	.section	.nv.callgraph,"",@"SHT_CUDA_CALLGRAPH"
	.align	4
	.sectionentsize	8
	.align		4
        /*0000*/ 	.word	0x00000000
	.align		4
        /*0004*/ 	.word	0xffffffff
	.align		4
        /*0008*/ 	.word	0x00000000
	.align		4
        /*000c*/ 	.word	0xfffffffe
	.align		4
        /*0010*/ 	.word	0x00000000
	.align		4
        /*0014*/ 	.word	0xfffffffd
	.align		4
        /*0018*/ 	.word	0x00000000
	.align		4
        /*001c*/ 	.word	0xfffffffc


//--------------------- .text._Z10dotProductPdS_S_i --------------------------
	.section	.text._Z10dotProductPdS_S_i,"ax",@progbits
	.align	128
        .global         _Z10dotProductPdS_S_i
        .type           _Z10dotProductPdS_S_i,@function
        .size           _Z10dotProductPdS_S_i,(.L_x_3 - _Z10dotProductPdS_S_i)
        .other          _Z10dotProductPdS_S_i,@"STO_CUDA_ENTRY STV_DEFAULT"
_Z10dotProductPdS_S_i:
.text._Z10dotProductPdS_S_i:
[----:B------:R-:W-:Y:S01]  /*0000*/  LDC R1, c[0x0][0x37c] ;  /* 0x0000df00ff017b82 */ /* 0x000fe20000000800 */
[----:B------:R-:W0:Y:S01]  /*0010*/  S2R R8, SR_TID.X ;  /* 0x0000000000087919 */ /* 0x000e220000002100 */
[----:B------:R-:W0:Y:S06]  /*0020*/  LDCU UR8, c[0x0][0x360] ;  /* 0x00006c00ff0877ac */ /* 0x000e2c0008000800 */
[----:B------:R-:W1:Y:S01]  /*0030*/  LDC.64 R4, c[0x0][0x380] ;  /* 0x0000e000ff047b82 */ /* 0x000e620000000a00 */
[----:B------:R-:W0:Y:S01]  /*0040*/  S2R R11, SR_CTAID.X ;  /* 0x00000000000b7919 */ /* 0x000e220000002500 */
[----:B------:R-:W2:Y:S01]  /*0050*/  LDCU UR4, c[0x0][0x398] ;  /* 0x00007300ff0477ac */ /* 0x000ea20008000800 */
[----:B------:R-:W3:Y:S05]  /*0060*/  LDCU.64 UR6, c[0x0][0x358] ;  /* 0x00006b00ff0677ac */ /* 0x000eea0008000a00 */
[----:B------:R-:W4:Y:S01]  /*0070*/  LDC.64 R6, c[0x0][0x388] ;  /* 0x0000e200ff067b82 */ /* 0x000f220000000a00 */
[----:B0-----:R-:W-:-:S05]  /*0080*/  IMAD R3, R11, UR8, R8 ;  /* 0x000000080b037c24 */ /* 0x001fca000f8e0208 */
[----:B--2---:R-:W-:-:S13]  /*0090*/  ISETP.GE.AND P1, PT, R3, UR4, PT ;  /* 0x0000000403007c0c */ /* 0x004fda000bf26270 */
[----:B-1----:R-:W-:-:S04]  /*00a0*/  @!P1 IMAD.WIDE R4, R3, 0x8, R4 ;  /* 0x0000000803049825 */ /* 0x002fc800078e0204 */
[----:B----4-:R-:W-:Y:S02]  /*00b0*/  @!P1 IMAD.WIDE R6, R3, 0x8, R6 ;  /* 0x0000000803069825 */ /* 0x010fe400078e0206 */
[----:B---3--:R-:W2:Y:S04]  /*00c0*/  @!P1 LDG.E.64 R4, desc[UR6][R4.64] ;  /* 0x0000000604049981 */ /* 0x008ea8000c1e1b00 */
[----:B------:R-:W2:Y:S01]  /*00d0*/  @!P1 LDG.E.64 R6, desc[UR6][R6.64] ;  /* 0x0000000606069981 */ /* 0x000ea2000c1e1b00 */
[----:B------:R-:W0:Y:S01]  /*00e0*/  S2UR UR5, SR_CgaCtaId ;  /* 0x00000000000579c3 */ /* 0x000e220000008800 */
[----:B------:R-:W-:Y:S01]  /*00f0*/  IMAD.U32 R0, RZ, RZ, UR8 ;  /* 0x00000008ff007e24 */ /* 0x000fe2000f8e00ff */
[----:B------:R-:W-:Y:S01]  /*0100*/  UMOV UR4, 0x400 ;  /* 0x0000040000047882 */ /* 0x000fe20000000000 */
[----:B------:R-:W-:-:S03]  /*0110*/  CS2R R2, SRZ ;  /* 0x0000000000027805 */ /* 0x000fc6000001ff00 */
[----:B------:R-:W-:Y:S01]  /*0120*/  ISETP.GE.U32.AND P0, PT, R0, 0x2, PT ;  /* 0x000000020000780c */ /* 0x000fe20003f06070 */
[----:B0-----:R-:W-:-:S06]  /*0130*/  ULEA UR4, UR5, UR4, 0x18 ;  /* 0x0000000405047291 */ /* 0x001fcc000f8ec0ff */
[C---:B------:R-:W-:Y:S01]  /*0140*/  LEA R9, R8.reuse, UR4, 0x3 ;  /* 0x0000000408097c11 */ /* 0x040fe2000f8e18ff */
[----:B--2---:R-:W-:Y:S01]  /*0150*/  @!P1 DMUL R2, R4, R6 ;  /* 0x0000000604029228 */ /* 0x004fe20000000000 */
[----:B------:R-:W-:-:S06]  /*0160*/  ISETP.NE.AND P1, PT, R8, RZ, PT ;  /* 0x000000ff0800720c */ /* 0x000fcc0003f25270 */
[----:B------:R0:W-:Y:S01]  /*0170*/  STS.64 [R9], R2 ;  /* 0x0000000209007388 */ /* 0x0001e20000000a00 */
[----:B------:R-:W-:Y:S06]  /*0180*/  BAR.SYNC.DEFER_BLOCKING 0x0 ;  /* 0x0000000000007b1d */ /* 0x000fec0000010000 */
[----:B------:R-:W-:Y:S05]  /*0190*/  @!P0 BRA `(.L_x_0) ;  /* 0x00000000002c8947 */ /* 0x000fea0003800000 */
.L_x_1:
[----:B------:R-:W-:-:S04]  /*01a0*/  SHF.R.U32.HI R7, RZ, 0x1, R0 ;  /* 0x00000001ff077819 */ /* 0x000fc80000011600 */
[----:B------:R-:W-:-:S13]  /*01b0*/  ISETP.GE.U32.AND P0, PT, R8, R7, PT ;  /* 0x000000070800720c */ /* 0x000fda0003f06070 */
[----:B------:R-:W-:Y:S01]  /*01c0*/  @!P0 IMAD R6, R7, 0x8, R9 ;  /* 0x0000000807068824 */ /* 0x000fe200078e0209 */
[----:B------:R-:W-:Y:S04]  /*01d0*/  @!P0 LDS.64 R4, [R9] ;  /* 0x0000000009048984 */ /* 0x000fe80000000a00 */
[----:B0-----:R-:W0:Y:S02]  /*01e0*/  @!P0 LDS.64 R2, [R6] ;  /* 0x0000000006028984 */ /* 0x001e240000000a00 */
[----:B0-----:R-:W-:-:S07]  /*01f0*/  @!P0 DADD R2, R2, R4 ;  /* 0x0000000002028229 */ /* 0x001fce0000000004 */
[----:B------:R1:W-:Y:S01]  /*0200*/  @!P0 STS.64 [R9], R2 ;  /* 0x0000000209008388 */ /* 0x0003e20000000a00 */
[----:B------:R-:W-:Y:S01]  /*0210*/  BAR.SYNC.DEFER_BLOCKING 0x0 ;  /* 0x0000000000007b1d */ /* 0x000fe20000010000 */
[----:B------:R-:W-:Y:S01]  /*0220*/  ISETP.GT.U32.AND P0, PT, R0, 0x3, PT ;  /* 0x000000030000780c */ /* 0x000fe20003f04070 */
[----:B------:R-:W-:-:S12]  /*0230*/  IMAD.MOV.U32 R0, RZ, RZ, R7 ;  /* 0x000000ffff007224 */ /* 0x000fd800078e0007 */
[----:B-1----:R-:W-:Y:S05]  /*0240*/  @P0 BRA `(.L_x_1) ;  /* 0xfffffffc00d40947 */ /* 0x002fea000383ffff */
.L_x_0:
[----:B------:R-:W-:Y:S05]  /*0250*/  @P1 EXIT ;  /* 0x000000000000194d */ /* 0x000fea0003800000 */
[----:B------:R-:W1:Y:S02]  /*0260*/  LDC.64 R4, c[0x0][0x390] ;  /* 0x0000e400ff047b82 */ /* 0x000e640000000a00 */
[----:B-1----:R-:W-:-:S05]  /*0270*/  IMAD.WIDE.U32 R4, R11, 0x8, R4 ;  /* 0x000000080b047825 */ /* 0x002fca00078e0004 */
[----:B------:R-:W2:Y:S01]  /*0280*/  LDG.E.64 R6, desc[UR6][R4.64] ;  /* 0x0000000604067981 */ /* 0x000ea2000c1e1b00 */
[----:B------:R-:W1:Y:S01]  /*0290*/  S2UR UR5, SR_CgaCtaId ;  /* 0x00000000000579c3 */ /* 0x000e620000008800 */
[----:B------:R-:W-:Y:S02]  /*02a0*/  UMOV UR4, 0x400 ;  /* 0x0000040000047882 */ /* 0x000fe40000000000 */
[----:B-1----:R-:W-:-:S09]  /*02b0*/  ULEA UR4, UR5, UR4, 0x18 ;  /* 0x0000000405047291 */ /* 0x002fd2000f8ec0ff */
[----:B0-----:R-:W2:Y:S02]  /*02c0*/  LDS.64 R2, [UR4] ;  /* 0x00000004ff027984 */ /* 0x001ea40008000a00 */
[----:B--2---:R-:W-:-:S07]  /*02d0*/  DADD R2, R2, R6 ;  /* 0x0000000002027229 */ /* 0x004fce0000000006 */
[----:B------:R-:W-:Y:S01]  /*02e0*/  STG.E.64 desc[UR6][R4.64], R2 ;  /* 0x0000000204007986 */ /* 0x000fe2000c101b06 */
[----:B------:R-:W-:Y:S05]  /*02f0*/  EXIT ;  /* 0x000000000000794d */ /* 0x000fea0003800000 */
.L_x_2:
[----:B------:R-:W-:-:S00]  /*0300*/  BRA `(.L_x_2) ;  /* 0xfffffffc00fc7947 */ /* 0x000fc0000383ffff */
[----:B------:R-:W-:-:S00]  /*0310*/  NOP ;  /* 0x0000000000007918 */ /* 0x000fc00000000000 */
        /* <DEDUP_REMOVED lines=14> */
.L_x_3:


//--------------------- .nv.shared._Z10dotProductPdS_S_i --------------------------
	.section	.nv.shared._Z10dotProductPdS_S_i,"aw",@nobits
	.sectionflags	@""
	.align	8
.nv.shared._Z10dotProductPdS_S_i:
	.zero		3072


//--------------------- .nv.shared.reserved.0     --------------------------
	.section	.nv.shared.reserved.0,"aw",@nobits
	.weak		__nv_reservedSMEM_offset_0_alias
	.size		__nv_reservedSMEM_offset_0_alias, 0, 64
	.other		__nv_reservedSMEM_offset_0_alias,@"STO_CUDA_RESERVED_SHARED STV_DEFAULT"
__nv_reservedSMEM_offset_0_alias:
	.zero		0
	.zero		64


//--------------------- .nv.constant0._Z10dotProductPdS_S_i --------------------------
	.section	.nv.constant0._Z10dotProductPdS_S_i,"a",@progbits
	.sectionflags	@""
	.align	4
.nv.constant0._Z10dotProductPdS_S_i:
	.zero		924


//--------------------- SYMBOLS --------------------------

	.type		.nv.reservedSmem.offset0,@object
	.size		.nv.reservedSmem.offset0,0x4
	.type		.nv.reservedSmem.cap,@object
	.size		.nv.reservedSmem.cap,0x4
